.version 8.4
.target sm_80
.address_size 64

.visible .entry vecAdd(
    .param .u64 vecAdd_param_A,
    .param .u64 vecAdd_param_B,
    .param .u64 vecAdd_param_C,
    .param .u32 vecAdd_param_N
)
{
    .reg .pred %p;
    .reg .f32 %a_val, %b_val, %c_val;
    .reg .u32 %i, %N;
    .reg .u64 %a_ptr, %b_ptr, %c_ptr, %offset;
    .reg .u32 %threadID, %blockID, %blockSize;

    ld.param.u64 %a_ptr, [vecAdd_param_A];
    ld.param.u64 %b_ptr, [vecAdd_param_B];
    ld.param.u64 %c_ptr, [vecAdd_param_C];
    ld.param.u32 %N, [vecAdd_param_N];

    mov.u32 %threadID, %tid.x;
    mov.u32 %blockID, %ctaid.x;
    mov.u32 %blockSize, %ntid.x;

    mad.lo.u32 %i, %blockID, %blockSize, %threadID;

    setp.ge.u32 %p, %i, %N;
    @%p bra END;

    mul.wide.u32 %offset, %i, 4;
    add.u64 %a_ptr, %a_ptr, %offset;
    add.u64 %b_ptr, %b_ptr, %offset;
    add.u64 %c_ptr, %c_ptr, %offset;

    ld.global.f32 %a_val, [%a_ptr];
    ld.global.f32 %b_val, [%b_ptr];
    add.f32 %c_val, %a_val, %b_val;
    st.global.f32 [%c_ptr], %c_val;

END:
    ret;
}


// ===== COMPILED SASS (sm_100) =====

	.target	sm_100

	.elftype	@"ET_EXEC"


//--------------------- .note.nv.tkinfo           --------------------------
	.section	.note.nv.tkinfo,"",@"SHT_NOTE"
	.sectionflags	@"SHF_NOTE_NV_TKINFO"
	.tkinfo
        /*0018*/ 	.word	0x00000002
        /*0030*/ 	.string	""
        /*0030*/ 	.string	"ptxas"
        /*0030*/ 	.string	"Cuda compilation tools, release 13.0, V13.0.88"
        /*0030*/ 	.string	"Build cuda_13.0.r13.0/compiler.36424714_0"
        /*0030*/ 	.string	"-arch sm_100 "



//--------------------- .note.nv.cuinfo           --------------------------
	.section	.note.nv.cuinfo,"",@"SHT_NOTE"
	.sectionflags	@"SHF_NOTE_NV_CUINFO"
        /*0018*/ 	.short	0x0002
        /*001a*/ 	.short	0x0050
        /*001c*/ 	.short	0x0082
	.zero		2


//--------------------- .nv.info                  --------------------------
	.section	.nv.info,"",@"SHT_CUDA_INFO"
	.align	4


	//----- nvinfo : EIATTR_REGCOUNT
	.align		4
        /*0000*/ 	.byte	0x04, 0x2f
        /*0002*/ 	.short	(.L_1 - .L_0)
	.align		4
.L_0:
        /*0004*/ 	.word	index@(vecAdd)
        /*0008*/ 	.word	0x0000000c


	//----- nvinfo : EIATTR_FRAME_SIZE
	.align		4
.L_1:
        /*000c*/ 	.byte	0x04, 0x11
        /*000e*/ 	.short	(.L_3 - .L_2)
	.align		4
.L_2:
        /*0010*/ 	.word	index@(vecAdd)
        /*0014*/ 	.word	0x00000000


	//----- nvinfo : EIATTR_MIN_STACK_SIZE
	.align		4
.L_3:
        /*0018*/ 	.byte	0x04, 0x12
        /*001a*/ 	.short	(.L_5 - .L_4)
	.align		4
.L_4:
        /*001c*/ 	.word	index@(vecAdd)
        /*0020*/ 	.word	0x00000000
.L_5:


//--------------------- .nv.compat                --------------------------
	.section	.nv.compat,"",@"SHT_CUDA_COMPAT_INFO"
	.align	4
        /*0000*/ 	.byte	0x02, 0x09, 0x00, 0x00, 0x02, 0x02, 0x01, 0x00, 0x02, 0x05, 0x05, 0x00, 0x03, 0x07, 0x01, 0x01
        /*0010*/ 	.byte	0x02, 0x03, 0x00, 0x00, 0x02, 0x06, 0x01, 0x00, 0x04, 0x0b, 0x08, 0x00, 0x09, 0x00, 0x00, 0x00
        /*0020*/ 	.byte	0x00, 0x00, 0x00, 0x00


//--------------------- .nv.info.vecAdd           --------------------------
	.section	.nv.info.vecAdd,"",@"SHT_CUDA_INFO"
	.sectionflags	@""
	.align	4


	//----- nvinfo : EIATTR_CUDA_API_VERSION
	.align		4
        /*0000*/ 	.byte	0x04, 0x37
        /*0002*/ 	.short	(.L_7 - .L_6)
.L_6:
        /*0004*/ 	.word	0x00000082


	//----- nvinfo : EIATTR_KPARAM_INFO
	.align		4
.L_7:
        /*0008*/ 	.byte	0x04, 0x17
        /*000a*/ 	.short	(.L_9 - .L_8)
.L_8:
        /*000c*/ 	.word	0x00000000
        /*0010*/ 	.short	0x0003
        /*0012*/ 	.short	0x0018
        /*0014*/ 	.byte	0x00, 0xf0, 0x11, 0x00


	//----- nvinfo : EIATTR_KPARAM_INFO
	.align		4
.L_9:
        /*0018*/ 	.byte	0x04, 0x17
        /*001a*/ 	.short	(.L_11 - .L_10)
.L_10:
        /*001c*/ 	.word	0x00000000
        /*0020*/ 	.short	0x0002
        /*0022*/ 	.short	0x0010
        /*0024*/ 	.byte	0x00, 0xf0, 0x21, 0x00


	//----- nvinfo : EIATTR_KPARAM_INFO
	.align		4
.L_11:
        /*0028*/ 	.byte	0x04, 0x17
        /*002a*/ 	.short	(.L_13 - .L_12)
.L_12:
        /*002c*/ 	.word	0x00000000
        /*0030*/ 	.short	0x0001
        /*0032*/ 	.short	0x0008
        /*0034*/ 	.byte	0x00, 0xf0, 0x21, 0x00


	//----- nvinfo : EIATTR_KPARAM_INFO
	.align		4
.L_13:
        /*0038*/ 	.byte	0x04, 0x17
        /*003a*/ 	.short	(.L_15 - .L_14)
.L_14:
        /*003c*/ 	.word	0x00000000
        /*0040*/ 	.short	0x0000
        /*0042*/ 	.short	0x0000
        /*0044*/ 	.byte	0x00, 0xf0, 0x21, 0x00


	//----- nvinfo : EIATTR_SPARSE_MMA_MASK
	.align		4
.L_15:
        /*0048*/ 	.byte	0x03, 0x50
        /*004a*/ 	.short	0x0000


	//----- nvinfo : EIATTR_MAXREG_COUNT
	.align		4
        /*004c*/ 	.byte	0x03, 0x1b
        /*004e*/ 	.short	0x00ff


	//----- nvinfo : EIATTR_MERCURY_ISA_VERSION
	.align		4
        /*0050*/ 	.byte	0x03, 0x5f
        /*0052*/ 	.short	0x0101


	//----- nvinfo : EIATTR_VRC_CTA_INIT_COUNT
	.align		4
        /*0054*/ 	.byte	0x02, 0x4a
	.zero		1
	.zero		1


	//----- nvinfo : EIATTR_EXIT_INSTR_OFFSETS
	.align		4
        /*0058*/ 	.byte	0x04, 0x1c
        /*005a*/ 	.short	(.L_17 - .L_16)


	//   ....[0]....
.L_16:
        /*005c*/ 	.word	0x00000070


	//   ....[1]....
        /*0060*/ 	.word	0x00000130


	//----- nvinfo : EIATTR_CBANK_PARAM_SIZE
	.align		4
.L_17:
        /*0064*/ 	.byte	0x03, 0x19
        /*0066*/ 	.short	0x001c


	//----- nvinfo : EIATTR_PARAM_CBANK
	.align		4
        /*0068*/ 	.byte	0x04, 0x0a
        /*006a*/ 	.short	(.L_19 - .L_18)
	.align		4
.L_18:
        /*006c*/ 	.word	index@(.nv.constant0.vecAdd)
        /*0070*/ 	.short	0x0380
        /*0072*/ 	.short	0x001c


	//----- nvinfo : EIATTR_SW_WAR
	.align		4
.L_19:
        /*0074*/ 	.byte	0x04, 0x36
        /*0076*/ 	.short	(.L_21 - .L_20)
.L_20:
        /*0078*/ 	.word	0x00000008
.L_21:


//--------------------- .nv.callgraph             --------------------------
	.section	.nv.callgraph,"",@"SHT_CUDA_CALLGRAPH"
	.align	4
	.sectionentsize	8
	.align		4
        /*0000*/ 	.word	0x00000000
	.align		4
        /*0004*/ 	.word	0xffffffff
	.align		4
        /*0008*/ 	.word	0x00000000
	.align		4
        /*000c*/ 	.word	0xfffffffe
	.align		4
        /*0010*/ 	.word	0x00000000
	.align		4
        /*0014*/ 	.word	0xfffffffd
	.align		4
        /*0018*/ 	.word	0x00000000
	.align		4
        /*001c*/ 	.word	0xfffffffc


//--------------------- .text.vecAdd              --------------------------
	.section	.text.vecAdd,"ax",@progbits
	.align	128
        .global         vecAdd
        .type           vecAdd,@function
        .size           vecAdd,(.L_x_1 - vecAdd)
        .other          vecAdd,@"STO_CUDA_ENTRY STV_DEFAULT"
vecAdd:
.text.vecAdd:
[----:B------:R-:W-:Y:S01]  /*0000*/  LDC R1, c[0x0][0x37c] ;  /* 0x0000df00ff017b82 */ /* 0x000fe20000000800 */
[----:B------:R-:W0:Y:S07]  /*0010*/  S2R R9, SR_TID.X ;  /* 0x0000000000097919 */ /* 0x000e2e0000002100 */
[----:B------:R-:W0:Y:S01]  /*0020*/  S2UR UR4, SR_CTAID.X ;  /* 0x00000000000479c3 */ /* 0x000e220000002500 */
[----:B------:R-:W1:Y:S07]  /*0030*/  LDCU UR5, c[0x0][0x398] ;  /* 0x00007300ff0577ac */ /* 0x000e6e0008000800 */
[----:B------:R-:W0:Y:S02]  /*0040*/  LDC R0, c[0x0][0x360] ;  /* 0x0000d800ff007b82 */ /* 0x000e240000000800 */
[----:B0-----:R-:W-:-:S05]  /*0050*/  IMAD R9, R0, UR4, R9 ;  /* 0x0000000400097c24 */ /* 0x001fca000f8e0209 */
[----:B-1----:R-:W-:-:S13]  /*0060*/  ISETP.GE.U32.AND P0, PT, R9, UR5, PT ;  /* 0x0000000509007c0c */ /* 0x002fda000bf06070 */
[----:B------:R-:W-:Y:S05]  /*0070*/  @P0 EXIT ;  /* 0x000000000000094d */ /* 0x000fea0003800000 */
[----:B------:R-:W0:Y:S01]  /*0080*/  LDC.64 R2, c[0x0][0x380] ;  /* 0x0000e000ff027b82 */ /* 0x000e220000000a00 */
[----:B------:R-:W1:Y:S07]  /*0090*/  LDCU.64 UR4, c[0x0][0x358] ;  /* 0x00006b00ff0477ac */ /* 0x000e6e0008000a00 */
[----:B------:R-:W2:Y:S08]  /*00a0*/  LDC.64 R4, c[0x0][0x388] ;  /* 0x0000e200ff047b82 */ /* 0x000eb00000000a00 */
[----:B------:R-:W3:Y:S01]  /*00b0*/  LDC.64 R6, c[0x0][0x390] ;  /* 0x0000e400ff067b82 */ /* 0x000ee20000000a00 */
[----:B0-----:R-:W-:-:S06]  /*00c0*/  IMAD.WIDE.U32 R2, R9, 0x4, R2 ;  /* 0x0000000409027825 */ /* 0x001fcc00078e0002 */
[----:B-1----:R-:W4:Y:S01]  /*00d0*/  LDG.E R2, desc[UR4][R2.64] ;  /* 0x0000000402027981 */ /* 0x002f22000c1e1900 */
[----:B--2---:R-:W-:-:S06]  /*00e0*/  IMAD.WIDE.U32 R4, R9, 0x4, R4 ;  /* 0x0000000409047825 */ /* 0x004fcc00078e0004 */
[----:B------:R-:W4:Y:S01]  /*00f0*/  LDG.E R5, desc[UR4][R4.64] ;  /* 0x0000000404057981 */ /* 0x000f22000c1e1900 */
[----:B---3--:R-:W-:-:S04]  /*0100*/  IMAD.WIDE.U32 R6, R9, 0x4, R6 ;  /* 0x0000000409067825 */ /* 0x008fc800078e0006 */
[----:B----4-:R-:W-:-:S05]  /*0110*/  FADD R9, R2, R5 ;  /* 0x0000000502097221 */ /* 0x010fca0000000000 */
[----:B------:R-:W-:Y:S01]  /*0120*/  STG.E desc[UR4][R6.64], R9 ;  /* 0x0000000906007986 */ /* 0x000fe2000c101904 */
[----:B------:R-:W-:Y:S05]  /*0130*/  EXIT ;  /* 0x000000000000794d */ /* 0x000fea0003800000 */
.L_x_0:
[----:B------:R-:W-:-:S00]  /*0140*/  BRA `(.L_x_0) ;  /* 0xfffffffc00fc7947 */ /* 0x000fc0000383ffff */
[----:B------:R-:W-:-:S00]  /*0150*/  NOP ;  /* 0x0000000000007918 */ /* 0x000fc00000000000 */
        /* <DEDUP_REMOVED lines=10> */
.L_x_1:


//--------------------- .nv.shared.reserved.0     --------------------------
	.section	.nv.shared.reserved.0,"aw",@nobits
	.weak		__nv_reservedSMEM_offset_0_alias
	.size		__nv_reservedSMEM_offset_0_alias, 0, 64
	.other		__nv_reservedSMEM_offset_0_alias,@"STO_CUDA_RESERVED_SHARED STV_DEFAULT"
__nv_reservedSMEM_offset_0_alias:
	.zero		0
	.zero		64


//--------------------- .nv.constant0.vecAdd      --------------------------
	.section	.nv.constant0.vecAdd,"a",@progbits
	.sectionflags	@""
	.align	4
.nv.constant0.vecAdd:
	.zero		924


//--------------------- SYMBOLS --------------------------

	.type		.nv.reservedSmem.offset0,@object
	.size		.nv.reservedSmem.offset0,0x4
